	.version 1.1
	.target compute_10, map_f64_to_f32
	// compiled with /home/mmurphy/sw/compiler/gpgpu/open64/src/targia3264_nvisa/lib//be
	// nvopencc built on 2008-02-15

	.reg .u32 %ra<17>;
	.reg .u64 %rda<17>;
	.reg .f32 %fa<17>;
	.reg .f64 %fda<17>;
	.reg .u32 %rv<5>;
	.reg .u64 %rdv<5>;
	.reg .f32 %fv<5>;
	.reg .f64 %fdv<5>;


	//-----------------------------------------------------------
	// Compiling loop10.i (/tmp/ccBI#.rwArYi)
	//-----------------------------------------------------------

	//-----------------------------------------------------------
	// Options:
	//-----------------------------------------------------------
	//  Target:ptx, ISA:compute_10, Endian:little, Pointer Size:64
	//  -O3	(Optimization level)
	//  -g0	(Debug level)
	//  -m2	(Report advisories)
	//-----------------------------------------------------------

	.file	1	"loop10.i"

	.shared .align 4 .b8 data1[4096];
	.shared .align 4 .b8 data2[4096];
	.shared .align 4 .b8 data3[4096];

	.entry doit
	{
	.reg .u32 %r<24>;
	.reg .u64 %rd<38>;
	.reg .f32 %f<306>;
	.reg .f64 %fd<82>;
	.reg .pred %p<5>;
	.loc	1	9	0
$LBB1_doit:
	.loc	1	11	0
	mov.s32 	%r1, %r2;            	// 
	mov.s32 	%r3, %r1;            	// 
	mov.s32 	%r4, %r5;            	// 
	setp.ge.s32 	%p1, %r1, %r4;   	// 
	@%p1 bra 	$Lt_0_9;            	// 
	sub.s32 	%r6, %r4, %r1;       	// 
	add.s32 	%r7, %r6, 3;         	// 
	shr.s32 	%r8, %r7, 31;        	// 
	mov.s32 	%r9, 3;              	// 
	and.b32 	%r10, %r8, %r9;      	// 
	add.s32 	%r11, %r10, %r7;     	// 
	shr.s32 	%r12, %r11, 2;       	// 
	mov.s32 	%r13, %r12;          	// 
	cvt.s64.s32 	%rd1, %r1;       	// 
	mov.s32 	%r14, %r15;          	// 
	add.s32 	%r16, %r14, %r4;     	// 
	add.s32 	%r17, %r1, %r14;     	// 
	mul.lo.u64 	%rd2, %rd1, 32;   	// 
	cvt.s64.s32 	%rd3, %r17;      	// 
	sub.s32 	%r18, %r1, %r14;     	// 
	cvt.s64.s32 	%rd4, %r18;      	// 
	mul.lo.u64 	%rd5, %rd3, 32;   	// 
	mul.lo.u64 	%rd6, %rd4, 32;   	// 
	mov.u64 	%rd7, data1;         	// 
	mov.u64 	%rd8, data2;         	// 
	mov.s32 	%r19, %r13;          	// 
$Lt_0_11:
 //<loop> Loop body line 11, nesting depth: 1, estimated iterations: unknown
	mov.s32 	%r20, %r12;          	// 
	mov.s32 	%r21, %r17;          	// 
	add.u64 	%rd9, %rd1, %rd2;    	// 
	mul.lo.u64 	%rd10, %rd9, 4;   	// 
	add.u64 	%rd11, %rd10, %rd7;  	// 
	add.u64 	%rd12, %rd10, %rd8;  	// 
	add.u64 	%rd13, %rd3, %rd2;   	// 
	mul.lo.u64 	%rd14, %rd13, 4;  	// 
	add.u64 	%rd15, %rd8, %rd14;  	// 
	add.u64 	%rd16, %rd4, %rd2;   	// 
	mul.lo.u64 	%rd17, %rd16, 4;  	// 
	add.u64 	%rd18, %rd8, %rd17;  	// 
	add.u64 	%rd19, %rd3, %rd5;   	// 
	mul.lo.u64 	%rd20, %rd19, 4;  	// 
	add.u64 	%rd21, %rd8, %rd20;  	// 
	add.u64 	%rd22, %rd1, %rd5;   	// 
	mul.lo.u64 	%rd23, %rd22, 4;  	// 
	add.u64 	%rd24, %rd8, %rd23;  	// 
	add.u64 	%rd25, %rd4, %rd5;   	// 
	mul.lo.u64 	%rd26, %rd25, 4;  	// 
	add.u64 	%rd27, %rd8, %rd26;  	// 
	add.u64 	%rd28, %rd3, %rd6;   	// 
	mul.lo.u64 	%rd29, %rd28, 4;  	// 
	add.u64 	%rd30, %rd8, %rd29;  	// 
	add.u64 	%rd31, %rd1, %rd6;   	// 
	mul.lo.u64 	%rd32, %rd31, 4;  	// 
	add.u64 	%rd33, %rd8, %rd32;  	// 
	add.u64 	%rd34, %rd4, %rd6;   	// 
	mul.lo.u64 	%rd35, %rd34, 4;  	// 
	add.u64 	%rd36, %rd8, %rd35;  	// 
 //<loop> Part of loop body line 11, head labeled $Lt_0_11
	mov.s32 	%r22, %r20;          	// 
$Lt_0_14:
 //<loop> Loop body line 11, nesting depth: 2, estimated iterations: unknown
	.loc	1	13	0
	ld.shared.f32 	%f1, [%rd11+0];	// id:738 data1+0x0
	cvt.f64.f32 	%fd1, %f1;       	// 
	ld.shared.f32 	%f2, [%rd21+0];	// id:739 data2+0x0
	ld.shared.f32 	%f3, [%rd24+0];	// id:740 data2+0x0
	ld.shared.f32 	%f4, [%rd27+0];	// id:741 data2+0x0
	ld.shared.f32 	%f5, [%rd15+0];	// id:742 data2+0x0
	ld.shared.f32 	%f6, [%rd12+0];	// id:743 data2+0x0
	ld.shared.f32 	%f7, [%rd18+0];	// id:744 data2+0x0
	ld.shared.f32 	%f8, [%rd30+0];	// id:745 data2+0x0
	ld.shared.f32 	%f9, [%rd33+0];	// id:746 data2+0x0
	ld.shared.f32 	%f10, [%rd36+0];	// id:747 data2+0x0
	add.f32 	%f11, %f9, %f10;     	// 
	add.f32 	%f12, %f8, %f11;     	// 
	add.f32 	%f13, %f7, %f12;     	// 
	add.f32 	%f14, %f6, %f13;     	// 
	add.f32 	%f15, %f5, %f14;     	// 
	add.f32 	%f16, %f4, %f15;     	// 
	add.f32 	%f17, %f3, %f16;     	// 
	add.f32 	%f18, %f2, %f17;     	// 
	cvt.f64.f32 	%fd2, %f18;      	// 
	mov.f64 	%fd3, 0d4022000000000000;	// 9
	div.f64 	%fd4, %fd2, %fd3;    	// 
	add.f64 	%fd5, %fd1, %fd4;    	// 
	cvt.rn.f32.f64 	%f19, %fd5;   	// 
	st.shared.f32 	[%rd11+0], %f19;	// id:748 data1+0x0
	.loc	1	18	0
	ld.shared.f32 	%f20, [%rd11+4];	// id:749 data1+0x0
	cvt.f64.f32 	%fd6, %f20;      	// 
	ld.shared.f32 	%f21, [%rd21+4];	// id:750 data2+0x0
	ld.shared.f32 	%f22, [%rd24+4];	// id:751 data2+0x0
	ld.shared.f32 	%f23, [%rd27+4];	// id:752 data2+0x0
	ld.shared.f32 	%f24, [%rd15+4];	// id:753 data2+0x0
	ld.shared.f32 	%f25, [%rd12+4];	// id:754 data2+0x0
	ld.shared.f32 	%f26, [%rd18+4];	// id:755 data2+0x0
	ld.shared.f32 	%f27, [%rd30+4];	// id:756 data2+0x0
	ld.shared.f32 	%f28, [%rd33+4];	// id:757 data2+0x0
	ld.shared.f32 	%f29, [%rd36+4];	// id:758 data2+0x0
	add.f32 	%f30, %f28, %f29;    	// 
	add.f32 	%f31, %f27, %f30;    	// 
	add.f32 	%f32, %f26, %f31;    	// 
	add.f32 	%f33, %f25, %f32;    	// 
	add.f32 	%f34, %f24, %f33;    	// 
	add.f32 	%f35, %f23, %f34;    	// 
	add.f32 	%f36, %f22, %f35;    	// 
	add.f32 	%f37, %f21, %f36;    	// 
	cvt.f64.f32 	%fd7, %f37;      	// 
	mov.f64 	%fd8, 0d4022000000000000;	// 9
	div.f64 	%fd9, %fd7, %fd8;    	// 
	add.f64 	%fd10, %fd6, %fd9;   	// 
	cvt.rn.f32.f64 	%f38, %fd10;  	// 
	st.shared.f32 	[%rd11+4], %f38;	// id:759 data1+0x0
	.loc	1	23	0
	ld.shared.f32 	%f39, [%rd11+8];	// id:760 data1+0x0
	cvt.f64.f32 	%fd11, %f39;     	// 
	ld.shared.f32 	%f40, [%rd21+8];	// id:761 data2+0x0
	ld.shared.f32 	%f41, [%rd24+8];	// id:762 data2+0x0
	ld.shared.f32 	%f42, [%rd27+8];	// id:763 data2+0x0
	ld.shared.f32 	%f43, [%rd15+8];	// id:764 data2+0x0
	ld.shared.f32 	%f44, [%rd12+8];	// id:765 data2+0x0
	ld.shared.f32 	%f45, [%rd18+8];	// id:766 data2+0x0
	ld.shared.f32 	%f46, [%rd30+8];	// id:767 data2+0x0
	ld.shared.f32 	%f47, [%rd33+8];	// id:768 data2+0x0
	ld.shared.f32 	%f48, [%rd36+8];	// id:769 data2+0x0
	add.f32 	%f49, %f47, %f48;    	// 
	add.f32 	%f50, %f46, %f49;    	// 
	add.f32 	%f51, %f45, %f50;    	// 
	add.f32 	%f52, %f44, %f51;    	// 
	add.f32 	%f53, %f43, %f52;    	// 
	add.f32 	%f54, %f42, %f53;    	// 
	add.f32 	%f55, %f41, %f54;    	// 
	add.f32 	%f56, %f40, %f55;    	// 
	cvt.f64.f32 	%fd12, %f56;     	// 
	mov.f64 	%fd13, 0d4022000000000000;	// 9
	div.f64 	%fd14, %fd12, %fd13; 	// 
	add.f64 	%fd15, %fd11, %fd14; 	// 
	cvt.rn.f32.f64 	%f57, %fd15;  	// 
	st.shared.f32 	[%rd11+8], %f57;	// id:770 data1+0x0
	.loc	1	28	0
	ld.shared.f32 	%f58, [%rd11+12];	// id:771 data1+0x0
	cvt.f64.f32 	%fd16, %f58;     	// 
	ld.shared.f32 	%f59, [%rd21+12];	// id:772 data2+0x0
	ld.shared.f32 	%f60, [%rd24+12];	// id:773 data2+0x0
	ld.shared.f32 	%f61, [%rd27+12];	// id:774 data2+0x0
	ld.shared.f32 	%f62, [%rd15+12];	// id:775 data2+0x0
	ld.shared.f32 	%f63, [%rd12+12];	// id:776 data2+0x0
	ld.shared.f32 	%f64, [%rd18+12];	// id:777 data2+0x0
	ld.shared.f32 	%f65, [%rd30+12];	// id:778 data2+0x0
	ld.shared.f32 	%f66, [%rd33+12];	// id:779 data2+0x0
	ld.shared.f32 	%f67, [%rd36+12];	// id:780 data2+0x0
	add.f32 	%f68, %f66, %f67;    	// 
	add.f32 	%f69, %f65, %f68;    	// 
	add.f32 	%f70, %f64, %f69;    	// 
	add.f32 	%f71, %f63, %f70;    	// 
	add.f32 	%f72, %f62, %f71;    	// 
	add.f32 	%f73, %f61, %f72;    	// 
	add.f32 	%f74, %f60, %f73;    	// 
	add.f32 	%f75, %f59, %f74;    	// 
	cvt.f64.f32 	%fd17, %f75;     	// 
	mov.f64 	%fd18, 0d4022000000000000;	// 9
	div.f64 	%fd19, %fd17, %fd18; 	// 
	add.f64 	%fd20, %fd16, %fd19; 	// 
	cvt.rn.f32.f64 	%f76, %fd20;  	// 
	st.shared.f32 	[%rd11+12], %f76;	// id:781 data1+0x0
	.loc	1	33	0
	ld.shared.f32 	%f77, [%rd11+128];	// id:782 data1+0x0
	cvt.f64.f32 	%fd21, %f77;     	// 
	ld.shared.f32 	%f78, [%rd21+128];	// id:783 data2+0x0
	ld.shared.f32 	%f79, [%rd24+128];	// id:784 data2+0x0
	ld.shared.f32 	%f80, [%rd27+128];	// id:785 data2+0x0
	ld.shared.f32 	%f81, [%rd15+128];	// id:786 data2+0x0
	ld.shared.f32 	%f82, [%rd12+128];	// id:787 data2+0x0
	ld.shared.f32 	%f83, [%rd18+128];	// id:788 data2+0x0
	ld.shared.f32 	%f84, [%rd30+128];	// id:789 data2+0x0
	ld.shared.f32 	%f85, [%rd33+128];	// id:790 data2+0x0
	ld.shared.f32 	%f86, [%rd36+128];	// id:791 data2+0x0
	add.f32 	%f87, %f85, %f86;    	// 
	add.f32 	%f88, %f84, %f87;    	// 
	add.f32 	%f89, %f83, %f88;    	// 
	add.f32 	%f90, %f82, %f89;    	// 
	add.f32 	%f91, %f81, %f90;    	// 
	add.f32 	%f92, %f80, %f91;    	// 
	add.f32 	%f93, %f79, %f92;    	// 
	add.f32 	%f94, %f78, %f93;    	// 
	cvt.f64.f32 	%fd22, %f94;     	// 
	mov.f64 	%fd23, 0d4022000000000000;	// 9
	div.f64 	%fd24, %fd22, %fd23; 	// 
	add.f64 	%fd25, %fd21, %fd24; 	// 
	cvt.rn.f32.f64 	%f95, %fd25;  	// 
	st.shared.f32 	[%rd11+128], %f95;	// id:792 data1+0x0
	.loc	1	38	0
	ld.shared.f32 	%f96, [%rd11+132];	// id:793 data1+0x0
	cvt.f64.f32 	%fd26, %f96;     	// 
	ld.shared.f32 	%f97, [%rd21+132];	// id:794 data2+0x0
	ld.shared.f32 	%f98, [%rd24+132];	// id:795 data2+0x0
	ld.shared.f32 	%f99, [%rd27+132];	// id:796 data2+0x0
	ld.shared.f32 	%f100, [%rd15+132];	// id:797 data2+0x0
	ld.shared.f32 	%f101, [%rd12+132];	// id:798 data2+0x0
	ld.shared.f32 	%f102, [%rd18+132];	// id:799 data2+0x0
	ld.shared.f32 	%f103, [%rd30+132];	// id:800 data2+0x0
	ld.shared.f32 	%f104, [%rd33+132];	// id:801 data2+0x0
	ld.shared.f32 	%f105, [%rd36+132];	// id:802 data2+0x0
	add.f32 	%f106, %f104, %f105; 	// 
	add.f32 	%f107, %f103, %f106; 	// 
	add.f32 	%f108, %f102, %f107; 	// 
	add.f32 	%f109, %f101, %f108; 	// 
	add.f32 	%f110, %f100, %f109; 	// 
	add.f32 	%f111, %f99, %f110;  	// 
	add.f32 	%f112, %f98, %f111;  	// 
	add.f32 	%f113, %f97, %f112;  	// 
	cvt.f64.f32 	%fd27, %f113;    	// 
	mov.f64 	%fd28, 0d4022000000000000;	// 9
	div.f64 	%fd29, %fd27, %fd28; 	// 
	add.f64 	%fd30, %fd26, %fd29; 	// 
	cvt.rn.f32.f64 	%f114, %fd30; 	// 
	st.shared.f32 	[%rd11+132], %f114;	// id:803 data1+0x0
	.loc	1	43	0
	ld.shared.f32 	%f115, [%rd11+136];	// id:804 data1+0x0
	cvt.f64.f32 	%fd31, %f115;    	// 
	ld.shared.f32 	%f116, [%rd21+136];	// id:805 data2+0x0
	ld.shared.f32 	%f117, [%rd24+136];	// id:806 data2+0x0
	ld.shared.f32 	%f118, [%rd27+136];	// id:807 data2+0x0
	ld.shared.f32 	%f119, [%rd15+136];	// id:808 data2+0x0
	ld.shared.f32 	%f120, [%rd12+136];	// id:809 data2+0x0
	ld.shared.f32 	%f121, [%rd18+136];	// id:810 data2+0x0
	ld.shared.f32 	%f122, [%rd30+136];	// id:811 data2+0x0
	ld.shared.f32 	%f123, [%rd33+136];	// id:812 data2+0x0
	ld.shared.f32 	%f124, [%rd36+136];	// id:813 data2+0x0
	add.f32 	%f125, %f123, %f124; 	// 
	add.f32 	%f126, %f122, %f125; 	// 
	add.f32 	%f127, %f121, %f126; 	// 
	add.f32 	%f128, %f120, %f127; 	// 
	add.f32 	%f129, %f119, %f128; 	// 
	add.f32 	%f130, %f118, %f129; 	// 
	add.f32 	%f131, %f117, %f130; 	// 
	add.f32 	%f132, %f116, %f131; 	// 
	cvt.f64.f32 	%fd32, %f132;    	// 
	mov.f64 	%fd33, 0d4022000000000000;	// 9
	div.f64 	%fd34, %fd32, %fd33; 	// 
	add.f64 	%fd35, %fd31, %fd34; 	// 
	cvt.rn.f32.f64 	%f133, %fd35; 	// 
	st.shared.f32 	[%rd11+136], %f133;	// id:814 data1+0x0
	.loc	1	48	0
	ld.shared.f32 	%f134, [%rd11+140];	// id:815 data1+0x0
	cvt.f64.f32 	%fd36, %f134;    	// 
	ld.shared.f32 	%f135, [%rd21+140];	// id:816 data2+0x0
	ld.shared.f32 	%f136, [%rd24+140];	// id:817 data2+0x0
	ld.shared.f32 	%f137, [%rd27+140];	// id:818 data2+0x0
	ld.shared.f32 	%f138, [%rd15+140];	// id:819 data2+0x0
	ld.shared.f32 	%f139, [%rd12+140];	// id:820 data2+0x0
	ld.shared.f32 	%f140, [%rd18+140];	// id:821 data2+0x0
	ld.shared.f32 	%f141, [%rd30+140];	// id:822 data2+0x0
	ld.shared.f32 	%f142, [%rd33+140];	// id:823 data2+0x0
	ld.shared.f32 	%f143, [%rd36+140];	// id:824 data2+0x0
	add.f32 	%f144, %f142, %f143; 	// 
	add.f32 	%f145, %f141, %f144; 	// 
	add.f32 	%f146, %f140, %f145; 	// 
	add.f32 	%f147, %f139, %f146; 	// 
	add.f32 	%f148, %f138, %f147; 	// 
	add.f32 	%f149, %f137, %f148; 	// 
	add.f32 	%f150, %f136, %f149; 	// 
	add.f32 	%f151, %f135, %f150; 	// 
	cvt.f64.f32 	%fd37, %f151;    	// 
	mov.f64 	%fd38, 0d4022000000000000;	// 9
	div.f64 	%fd39, %fd37, %fd38; 	// 
	add.f64 	%fd40, %fd36, %fd39; 	// 
	cvt.rn.f32.f64 	%f152, %fd40; 	// 
	st.shared.f32 	[%rd11+140], %f152;	// id:825 data1+0x0
	.loc	1	53	0
	ld.shared.f32 	%f153, [%rd11+256];	// id:826 data1+0x0
	cvt.f64.f32 	%fd41, %f153;    	// 
	ld.shared.f32 	%f154, [%rd21+256];	// id:827 data2+0x0
	ld.shared.f32 	%f155, [%rd24+256];	// id:828 data2+0x0
	ld.shared.f32 	%f156, [%rd27+256];	// id:829 data2+0x0
	ld.shared.f32 	%f157, [%rd15+256];	// id:830 data2+0x0
	ld.shared.f32 	%f158, [%rd12+256];	// id:831 data2+0x0
	ld.shared.f32 	%f159, [%rd18+256];	// id:832 data2+0x0
	ld.shared.f32 	%f160, [%rd30+256];	// id:833 data2+0x0
	ld.shared.f32 	%f161, [%rd33+256];	// id:834 data2+0x0
	ld.shared.f32 	%f162, [%rd36+256];	// id:835 data2+0x0
	add.f32 	%f163, %f161, %f162; 	// 
	add.f32 	%f164, %f160, %f163; 	// 
	add.f32 	%f165, %f159, %f164; 	// 
	add.f32 	%f166, %f158, %f165; 	// 
	add.f32 	%f167, %f157, %f166; 	// 
	add.f32 	%f168, %f156, %f167; 	// 
	add.f32 	%f169, %f155, %f168; 	// 
	add.f32 	%f170, %f154, %f169; 	// 
	cvt.f64.f32 	%fd42, %f170;    	// 
	mov.f64 	%fd43, 0d4022000000000000;	// 9
	div.f64 	%fd44, %fd42, %fd43; 	// 
	add.f64 	%fd45, %fd41, %fd44; 	// 
	cvt.rn.f32.f64 	%f171, %fd45; 	// 
	st.shared.f32 	[%rd11+256], %f171;	// id:836 data1+0x0
	.loc	1	58	0
	ld.shared.f32 	%f172, [%rd11+260];	// id:837 data1+0x0
	cvt.f64.f32 	%fd46, %f172;    	// 
	ld.shared.f32 	%f173, [%rd21+260];	// id:838 data2+0x0
	ld.shared.f32 	%f174, [%rd24+260];	// id:839 data2+0x0
	ld.shared.f32 	%f175, [%rd27+260];	// id:840 data2+0x0
	ld.shared.f32 	%f176, [%rd15+260];	// id:841 data2+0x0
	ld.shared.f32 	%f177, [%rd12+260];	// id:842 data2+0x0
	ld.shared.f32 	%f178, [%rd18+260];	// id:843 data2+0x0
	ld.shared.f32 	%f179, [%rd30+260];	// id:844 data2+0x0
	ld.shared.f32 	%f180, [%rd33+260];	// id:845 data2+0x0
	ld.shared.f32 	%f181, [%rd36+260];	// id:846 data2+0x0
	add.f32 	%f182, %f180, %f181; 	// 
	add.f32 	%f183, %f179, %f182; 	// 
	add.f32 	%f184, %f178, %f183; 	// 
	add.f32 	%f185, %f177, %f184; 	// 
	add.f32 	%f186, %f176, %f185; 	// 
	add.f32 	%f187, %f175, %f186; 	// 
	add.f32 	%f188, %f174, %f187; 	// 
	add.f32 	%f189, %f173, %f188; 	// 
	cvt.f64.f32 	%fd47, %f189;    	// 
	mov.f64 	%fd48, 0d4022000000000000;	// 9
	div.f64 	%fd49, %fd47, %fd48; 	// 
	add.f64 	%fd50, %fd46, %fd49; 	// 
	cvt.rn.f32.f64 	%f190, %fd50; 	// 
	st.shared.f32 	[%rd11+260], %f190;	// id:847 data1+0x0
	.loc	1	63	0
	ld.shared.f32 	%f191, [%rd11+264];	// id:848 data1+0x0
	cvt.f64.f32 	%fd51, %f191;    	// 
	ld.shared.f32 	%f192, [%rd21+264];	// id:849 data2+0x0
	ld.shared.f32 	%f193, [%rd24+264];	// id:850 data2+0x0
	ld.shared.f32 	%f194, [%rd27+264];	// id:851 data2+0x0
	ld.shared.f32 	%f195, [%rd15+264];	// id:852 data2+0x0
	ld.shared.f32 	%f196, [%rd12+264];	// id:853 data2+0x0
	ld.shared.f32 	%f197, [%rd18+264];	// id:854 data2+0x0
	ld.shared.f32 	%f198, [%rd30+264];	// id:855 data2+0x0
	ld.shared.f32 	%f199, [%rd33+264];	// id:856 data2+0x0
	ld.shared.f32 	%f200, [%rd36+264];	// id:857 data2+0x0
	add.f32 	%f201, %f199, %f200; 	// 
	add.f32 	%f202, %f198, %f201; 	// 
	add.f32 	%f203, %f197, %f202; 	// 
	add.f32 	%f204, %f196, %f203; 	// 
	add.f32 	%f205, %f195, %f204; 	// 
	add.f32 	%f206, %f194, %f205; 	// 
	add.f32 	%f207, %f193, %f206; 	// 
	add.f32 	%f208, %f192, %f207; 	// 
	cvt.f64.f32 	%fd52, %f208;    	// 
	mov.f64 	%fd53, 0d4022000000000000;	// 9
	div.f64 	%fd54, %fd52, %fd53; 	// 
	add.f64 	%fd55, %fd51, %fd54; 	// 
	cvt.rn.f32.f64 	%f209, %fd55; 	// 
	st.shared.f32 	[%rd11+264], %f209;	// id:858 data1+0x0
	.loc	1	68	0
	ld.shared.f32 	%f210, [%rd11+268];	// id:859 data1+0x0
	cvt.f64.f32 	%fd56, %f210;    	// 
	ld.shared.f32 	%f211, [%rd21+268];	// id:860 data2+0x0
	ld.shared.f32 	%f212, [%rd24+268];	// id:861 data2+0x0
	ld.shared.f32 	%f213, [%rd27+268];	// id:862 data2+0x0
	ld.shared.f32 	%f214, [%rd15+268];	// id:863 data2+0x0
	ld.shared.f32 	%f215, [%rd12+268];	// id:864 data2+0x0
	ld.shared.f32 	%f216, [%rd18+268];	// id:865 data2+0x0
	ld.shared.f32 	%f217, [%rd30+268];	// id:866 data2+0x0
	ld.shared.f32 	%f218, [%rd33+268];	// id:867 data2+0x0
	ld.shared.f32 	%f219, [%rd36+268];	// id:868 data2+0x0
	add.f32 	%f220, %f218, %f219; 	// 
	add.f32 	%f221, %f217, %f220; 	// 
	add.f32 	%f222, %f216, %f221; 	// 
	add.f32 	%f223, %f215, %f222; 	// 
	add.f32 	%f224, %f214, %f223; 	// 
	add.f32 	%f225, %f213, %f224; 	// 
	add.f32 	%f226, %f212, %f225; 	// 
	add.f32 	%f227, %f211, %f226; 	// 
	cvt.f64.f32 	%fd57, %f227;    	// 
	mov.f64 	%fd58, 0d4022000000000000;	// 9
	div.f64 	%fd59, %fd57, %fd58; 	// 
	add.f64 	%fd60, %fd56, %fd59; 	// 
	cvt.rn.f32.f64 	%f228, %fd60; 	// 
	st.shared.f32 	[%rd11+268], %f228;	// id:869 data1+0x0
	.loc	1	73	0
	ld.shared.f32 	%f229, [%rd11+384];	// id:870 data1+0x0
	cvt.f64.f32 	%fd61, %f229;    	// 
	ld.shared.f32 	%f230, [%rd21+384];	// id:871 data2+0x0
	ld.shared.f32 	%f231, [%rd24+384];	// id:872 data2+0x0
	ld.shared.f32 	%f232, [%rd27+384];	// id:873 data2+0x0
	ld.shared.f32 	%f233, [%rd15+384];	// id:874 data2+0x0
	ld.shared.f32 	%f234, [%rd12+384];	// id:875 data2+0x0
	ld.shared.f32 	%f235, [%rd18+384];	// id:876 data2+0x0
	ld.shared.f32 	%f236, [%rd30+384];	// id:877 data2+0x0
	ld.shared.f32 	%f237, [%rd33+384];	// id:878 data2+0x0
	ld.shared.f32 	%f238, [%rd36+384];	// id:879 data2+0x0
	add.f32 	%f239, %f237, %f238; 	// 
	add.f32 	%f240, %f236, %f239; 	// 
	add.f32 	%f241, %f235, %f240; 	// 
	add.f32 	%f242, %f234, %f241; 	// 
	add.f32 	%f243, %f233, %f242; 	// 
	add.f32 	%f244, %f232, %f243; 	// 
	add.f32 	%f245, %f231, %f244; 	// 
	add.f32 	%f246, %f230, %f245; 	// 
	cvt.f64.f32 	%fd62, %f246;    	// 
	mov.f64 	%fd63, 0d4022000000000000;	// 9
	div.f64 	%fd64, %fd62, %fd63; 	// 
	add.f64 	%fd65, %fd61, %fd64; 	// 
	cvt.rn.f32.f64 	%f247, %fd65; 	// 
	st.shared.f32 	[%rd11+384], %f247;	// id:880 data1+0x0
	.loc	1	78	0
	ld.shared.f32 	%f248, [%rd11+388];	// id:881 data1+0x0
	cvt.f64.f32 	%fd66, %f248;    	// 
	ld.shared.f32 	%f249, [%rd21+388];	// id:882 data2+0x0
	ld.shared.f32 	%f250, [%rd24+388];	// id:883 data2+0x0
	ld.shared.f32 	%f251, [%rd27+388];	// id:884 data2+0x0
	ld.shared.f32 	%f252, [%rd15+388];	// id:885 data2+0x0
	ld.shared.f32 	%f253, [%rd12+388];	// id:886 data2+0x0
	ld.shared.f32 	%f254, [%rd18+388];	// id:887 data2+0x0
	ld.shared.f32 	%f255, [%rd30+388];	// id:888 data2+0x0
	ld.shared.f32 	%f256, [%rd33+388];	// id:889 data2+0x0
	ld.shared.f32 	%f257, [%rd36+388];	// id:890 data2+0x0
	add.f32 	%f258, %f256, %f257; 	// 
	add.f32 	%f259, %f255, %f258; 	// 
	add.f32 	%f260, %f254, %f259; 	// 
	add.f32 	%f261, %f253, %f260; 	// 
	add.f32 	%f262, %f252, %f261; 	// 
	add.f32 	%f263, %f251, %f262; 	// 
	add.f32 	%f264, %f250, %f263; 	// 
	add.f32 	%f265, %f249, %f264; 	// 
	cvt.f64.f32 	%fd67, %f265;    	// 
	mov.f64 	%fd68, 0d4022000000000000;	// 9
	div.f64 	%fd69, %fd67, %fd68; 	// 
	add.f64 	%fd70, %fd66, %fd69; 	// 
	cvt.rn.f32.f64 	%f266, %fd70; 	// 
	st.shared.f32 	[%rd11+388], %f266;	// id:891 data1+0x0
	.loc	1	83	0
	ld.shared.f32 	%f267, [%rd11+392];	// id:892 data1+0x0
	cvt.f64.f32 	%fd71, %f267;    	// 
	ld.shared.f32 	%f268, [%rd21+392];	// id:893 data2+0x0
	ld.shared.f32 	%f269, [%rd24+392];	// id:894 data2+0x0
	ld.shared.f32 	%f270, [%rd27+392];	// id:895 data2+0x0
	ld.shared.f32 	%f271, [%rd15+392];	// id:896 data2+0x0
	ld.shared.f32 	%f272, [%rd12+392];	// id:897 data2+0x0
	ld.shared.f32 	%f273, [%rd18+392];	// id:898 data2+0x0
	ld.shared.f32 	%f274, [%rd30+392];	// id:899 data2+0x0
	ld.shared.f32 	%f275, [%rd33+392];	// id:900 data2+0x0
	ld.shared.f32 	%f276, [%rd36+392];	// id:901 data2+0x0
	add.f32 	%f277, %f275, %f276; 	// 
	add.f32 	%f278, %f274, %f277; 	// 
	add.f32 	%f279, %f273, %f278; 	// 
	add.f32 	%f280, %f272, %f279; 	// 
	add.f32 	%f281, %f271, %f280; 	// 
	add.f32 	%f282, %f270, %f281; 	// 
	add.f32 	%f283, %f269, %f282; 	// 
	add.f32 	%f284, %f268, %f283; 	// 
	cvt.f64.f32 	%fd72, %f284;    	// 
	mov.f64 	%fd73, 0d4022000000000000;	// 9
	div.f64 	%fd74, %fd72, %fd73; 	// 
	add.f64 	%fd75, %fd71, %fd74; 	// 
	cvt.rn.f32.f64 	%f285, %fd75; 	// 
	st.shared.f32 	[%rd11+392], %f285;	// id:902 data1+0x0
	.loc	1	88	0
	ld.shared.f32 	%f286, [%rd11+396];	// id:903 data1+0x0
	cvt.f64.f32 	%fd76, %f286;    	// 
	ld.shared.f32 	%f287, [%rd21+396];	// id:904 data2+0x0
	ld.shared.f32 	%f288, [%rd24+396];	// id:905 data2+0x0
	ld.shared.f32 	%f289, [%rd27+396];	// id:906 data2+0x0
	ld.shared.f32 	%f290, [%rd15+396];	// id:907 data2+0x0
	ld.shared.f32 	%f291, [%rd12+396];	// id:908 data2+0x0
	ld.shared.f32 	%f292, [%rd18+396];	// id:909 data2+0x0
	ld.shared.f32 	%f293, [%rd30+396];	// id:910 data2+0x0
	ld.shared.f32 	%f294, [%rd33+396];	// id:911 data2+0x0
	ld.shared.f32 	%f295, [%rd36+396];	// id:912 data2+0x0
	add.f32 	%f296, %f294, %f295; 	// 
	add.f32 	%f297, %f293, %f296; 	// 
	add.f32 	%f298, %f292, %f297; 	// 
	add.f32 	%f299, %f291, %f298; 	// 
	add.f32 	%f300, %f290, %f299; 	// 
	add.f32 	%f301, %f289, %f300; 	// 
	add.f32 	%f302, %f288, %f301; 	// 
	add.f32 	%f303, %f287, %f302; 	// 
	cvt.f64.f32 	%fd77, %f303;    	// 
	mov.f64 	%fd78, 0d4022000000000000;	// 9
	div.f64 	%fd79, %fd77, %fd78; 	// 
	add.f64 	%fd80, %fd76, %fd79; 	// 
	cvt.rn.f32.f64 	%f304, %fd80; 	// 
	st.shared.f32 	[%rd11+396], %f304;	// id:913 data1+0x0
	add.u64 	%rd36, %rd36, 16;    	// 
	add.u64 	%rd27, %rd27, 16;    	// 
	add.u64 	%rd18, %rd18, 16;    	// 
	add.s32 	%r21, %r21, 4;       	// 
	add.u64 	%rd30, %rd30, 16;    	// 
	add.u64 	%rd21, %rd21, 16;    	// 
	add.u64 	%rd15, %rd15, 16;    	// 
	add.u64 	%rd33, %rd33, 16;    	// 
	add.u64 	%rd24, %rd24, 16;    	// 
	add.u64 	%rd12, %rd12, 16;    	// 
	add.u64 	%rd11, %rd11, 16;    	// 
	setp.lt.s32 	%p2, %r21, %r16; 	// 
	@%p2 bra 	$Lt_0_14;           	// 
 //<loop> Part of loop body line 11, head labeled $Lt_0_11
	add.s32 	%r3, %r3, 4;         	// 
	add.u64 	%rd6, %rd6, 128;     	// 
	add.u64 	%rd5, %rd5, 128;     	// 
	add.u64 	%rd2, %rd2, 128;     	// 
	setp.lt.s32 	%p3, %r3, %r4;   	// 
	@%p3 bra 	$Lt_0_11;           	// 
$Lt_0_9:
	.loc	1	94	0
	exit;                         	// 
$LDWend_doit:
	} // doit



// ===== COMPILED SASS (sm_100) =====

	.target	sm_100

	.elftype	@"ET_EXEC"


//--------------------- .note.nv.tkinfo           --------------------------
	.section	.note.nv.tkinfo,"",@"SHT_NOTE"
	.sectionflags	@"SHF_NOTE_NV_TKINFO"
	.tkinfo
        /*0018*/ 	.word	0x00000002
        /*0030*/ 	.string	""
        /*0030*/ 	.string	"ptxas"
        /*0030*/ 	.string	"Cuda compilation tools, release 13.0, V13.0.88"
        /*0030*/ 	.string	"Build cuda_13.0.r13.0/compiler.36424714_0"
        /*0030*/ 	.string	"-arch sm_100 "



//--------------------- .note.nv.cuinfo           --------------------------
	.section	.note.nv.cuinfo,"",@"SHT_NOTE"
	.sectionflags	@"SHF_NOTE_NV_CUINFO"
        /*0018*/ 	.short	0x0002
        /*001a*/ 	.short	0x000a
        /*001c*/ 	.short	0x0082
	.zero		2


//--------------------- .nv.info                  --------------------------
	.section	.nv.info,"",@"SHT_CUDA_INFO"
	.align	4


	//----- nvinfo : EIATTR_REGCOUNT
	.align		4
        /*0000*/ 	.byte	0x04, 0x2f
        /*0002*/ 	.short	(.L_1 - .L_0)
	.align		4
.L_0:
        /*0004*/ 	.word	index@(doit)
        /*0008*/ 	.word	0x0000001e


	//----- nvinfo : EIATTR_FRAME_SIZE
	.align		4
.L_1:
        /*000c*/ 	.byte	0x04, 0x11
        /*000e*/ 	.short	(.L_3 - .L_2)
	.align		4
.L_2:
        /*0010*/ 	.word	index@($__internal_1_$__cuda_sm20_div_rn_f64_full)
        /*0014*/ 	.word	0x00000000


	//----- nvinfo : EIATTR_FRAME_SIZE
	.align		4
.L_3:
        /*0018*/ 	.byte	0x04, 0x11
        /*001a*/ 	.short	(.L_5 - .L_4)
	.align		4
.L_4:
        /*001c*/ 	.word	index@($__internal_0_$__cuda_sm20_div_rn_f64_fast)
        /*0020*/ 	.word	0x00000000


	//----- nvinfo : EIATTR_FRAME_SIZE
	.align		4
.L_5:
        /*0024*/ 	.byte	0x04, 0x11
        /*0026*/ 	.short	(.L_7 - .L_6)
	.align		4
.L_6:
        /*0028*/ 	.word	index@(doit)
        /*002c*/ 	.word	0x00000000


	//----- nvinfo : EIATTR_MIN_STACK_SIZE
	.align		4
.L_7:
        /*0030*/ 	.byte	0x04, 0x12
        /*0032*/ 	.short	(.L_9 - .L_8)
	.align		4
.L_8:
        /*0034*/ 	.word	index@(doit)
        /*0038*/ 	.word	0x00000000
.L_9:


//--------------------- .nv.compat                --------------------------
	.section	.nv.compat,"",@"SHT_CUDA_COMPAT_INFO"
	.align	4
        /*0000*/ 	.byte	0x02, 0x09, 0x00, 0x00, 0x02, 0x02, 0x01, 0x00, 0x02, 0x05, 0x05, 0x00, 0x03, 0x07, 0x01, 0x01
        /*0010*/ 	.byte	0x02, 0x03, 0x00, 0x00, 0x02, 0x06, 0x01, 0x00, 0x04, 0x0b, 0x08, 0x00, 0x01, 0x00, 0x00, 0x00
        /*0020*/ 	.byte	0x00, 0x00, 0x00, 0x00


//--------------------- .nv.info.doit             --------------------------
	.section	.nv.info.doit,"",@"SHT_CUDA_INFO"
	.sectionflags	@""
	.align	4


	//----- nvinfo : EIATTR_CUDA_API_VERSION
	.align		4
        /*0000*/ 	.byte	0x04, 0x37
        /*0002*/ 	.short	(.L_11 - .L_10)
.L_10:
        /*0004*/ 	.word	0x00000082


	//----- nvinfo : EIATTR_SPARSE_MMA_MASK
	.align		4
.L_11:
        /*0008*/ 	.byte	0x03, 0x50
        /*000a*/ 	.short	0x0000


	//----- nvinfo : EIATTR_MAXREG_COUNT
	.align		4
        /*000c*/ 	.byte	0x03, 0x1b
        /*000e*/ 	.short	0x00ff


	//----- nvinfo : EIATTR_MERCURY_ISA_VERSION
	.align		4
        /*0010*/ 	.byte	0x03, 0x5f
        /*0012*/ 	.short	0x0101


	//----- nvinfo : EIATTR_VRC_CTA_INIT_COUNT
	.align		4
        /*0014*/ 	.byte	0x02, 0x4a
	.zero		1
	.zero		1


	//----- nvinfo : EIATTR_EXIT_INSTR_OFFSETS
	.align		4
        /*0018*/ 	.byte	0x04, 0x1c
        /*001a*/ 	.short	(.L_13 - .L_12)


	//   ....[0]....
.L_12:
        /*001c*/ 	.word	0x00000010


	//   ....[1]....
        /*0020*/ 	.word	0x00001d70


	//----- nvinfo : EIATTR_CRS_STACK_SIZE
	.align		4
.L_13:
        /*0024*/ 	.byte	0x04, 0x1e
        /*0026*/ 	.short	(.L_15 - .L_14)
.L_14:
        /*0028*/ 	.word	0x00000000


	//----- nvinfo : EIATTR_SW_WAR
	.align		4
.L_15:
        /*002c*/ 	.byte	0x04, 0x36
        /*002e*/ 	.short	(.L_17 - .L_16)
.L_16:
        /*0030*/ 	.word	0x00000008
.L_17:


//--------------------- .nv.callgraph             --------------------------
	.section	.nv.callgraph,"",@"SHT_CUDA_CALLGRAPH"
	.align	4
	.sectionentsize	8
	.align		4
        /*0000*/ 	.word	0x00000000
	.align		4
        /*0004*/ 	.word	0xffffffff
	.align		4
        /*0008*/ 	.word	0x00000000
	.align		4
        /*000c*/ 	.word	0xfffffffe
	.align		4
        /*0010*/ 	.word	0x00000000
	.align		4
        /*0014*/ 	.word	0xfffffffd
	.align		4
        /*0018*/ 	.word	0x00000000
	.align		4
        /*001c*/ 	.word	0xfffffffc


//--------------------- .text.doit                --------------------------
	.section	.text.doit,"ax",@progbits
	.align	128
.text.doit:
        .type           doit,@function
        .size           doit,(.L_x_9 - doit)
        .other          doit,@"STO_CUDA_ENTRY STV_DEFAULT"
doit:
[----:B------:R-:W-:-:S13]  /*0000*/  ISETP.GE.AND P0, PT, R0, R0, PT ;  /* 0x000000000000720c */ /* 0x000fda0003f06270 */
[----:B------:R-:W-:Y:S05]  /*0010*/  @P0 EXIT ;  /* 0x000000000000094d */ /* 0x000fea0003800000 */
[----:B------:R-:W0:Y:S01]  /*0020*/  S2UR UR10, SR_CgaCtaId ;  /* 0x00000000000a79c3 */ /* 0x000e220000008800 */
[----:B------:R-:W-:Y:S01]  /*0030*/  UMOV UR4, 0x400 ;  /* 0x0000040000047882 */ /* 0x000fe20000000000 */
[----:B------:R-:W-:Y:S02]  /*0040*/  UIADD3 UR7, UPT, UPT, UR7, UR7, URZ ;  /* 0x0000000707077290 */ /* 0x000fe4000fffe0ff */
[----:B------:R-:W-:Y:S02]  /*0050*/  UIADD3 UR5, UPT, UPT, UR4, 0x1000, URZ ;  /* 0x0000100004057890 */ /* 0x000fe4000fffe0ff */
[----:B------:R-:W-:Y:S02]  /*0060*/  UIADD3 UR8, UPT, UPT, UR8, -UR8, URZ ;  /* 0x8000000808087290 */ /* 0x000fe4000fffe0ff */
[----:B------:R-:W-:Y:S02]  /*0070*/  UIADD3 UR6, UPT, UPT, UR6, UR6, URZ ;  /* 0x0000000606067290 */ /* 0x000fe4000fffe0ff */
[----:B------:R-:W-:-:S02]  /*0080*/  USHF.L.U32 UR21, UR21, 0x5, URZ ;  /* 0x0000000515157899 */ /* 0x000fc400080006ff */
[----:B------:R-:W-:Y:S02]  /*0090*/  USHF.L.U32 UR24, UR7, 0x5, URZ ;  /* 0x0000000507187899 */ /* 0x000fe400080006ff */
[----:B------:R-:W-:Y:S02]  /*00a0*/  USHF.L.U32 UR23, UR8, 0x5, URZ ;  /* 0x0000000508177899 */ /* 0x000fe400080006ff */
[----:B0-----:R-:W-:Y:S02]  /*00b0*/  ULEA UR9, UR10, UR4, 0x18 ;  /* 0x000000040a097291 */ /* 0x001fe4000f8ec0ff */
[----:B------:R-:W-:-:S03]  /*00c0*/  ULEA UR10, UR10, UR5, 0x18 ;  /* 0x000000050a0a7291 */ /* 0x000fc6000f8ec0ff */
[----:B------:R-:W-:-:S09]  /*00d0*/  UMOV UR5, UR11 ;  /* 0x0000000b00057c82 */ /* 0x000fd20008000000 */
.L_x_1:
[----:B------:R-:W-:Y:S02]  /*00e0*/  UIADD3 UR20, UPT, UPT, UR21, UR13, URZ ;  /* 0x0000000d15147290 */ /* 0x000fe4000fffe0ff */
[----:B------:R-:W-:Y:S02]  /*00f0*/  UIADD3 UR16, UPT, UPT, UR24, UR13, URZ ;  /* 0x0000000d18107290 */ /* 0x000fe4000fffe0ff */
[----:B------:R-:W-:Y:S02]  /*0100*/  UIADD3 UR19, UPT, UPT, UR7, UR21, URZ ;  /* 0x0000001507137290 */ /* 0x000fe4000fffe0ff */
[----:B------:R-:W-:Y:S02]  /*0110*/  UIADD3 UR18, UPT, UPT, UR8, UR21, URZ ;  /* 0x0000001508127290 */ /* 0x000fe4000fffe0ff */
[----:B------:R-:W-:Y:S02]  /*0120*/  UIADD3 UR17, UPT, UPT, UR7, UR24, URZ ;  /* 0x0000001807117290 */ /* 0x000fe4000fffe0ff */
[----:B------:R-:W-:-:S02]  /*0130*/  UIADD3 UR15, UPT, UPT, UR8, UR24, URZ ;  /* 0x00000018080f7290 */ /* 0x000fc4000fffe0ff */
[----:B------:R-:W-:Y:S02]  /*0140*/  UIADD3 UR14, UPT, UPT, UR7, UR23, URZ ;  /* 0x00000017070e7290 */ /* 0x000fe4000fffe0ff */
[----:B------:R-:W-:Y:S02]  /*0150*/  UIADD3 UR13, UPT, UPT, UR23, UR13, URZ ;  /* 0x0000000d170d7290 */ /* 0x000fe4000fffe0ff */
[----:B------:R-:W-:Y:S02]  /*0160*/  UIADD3 UR12, UPT, UPT, UR8, UR23, URZ ;  /* 0x00000017080c7290 */ /* 0x000fe4000fffe0ff */
[----:B------:R-:W-:Y:S02]  /*0170*/  UIADD3 UR5, UPT, UPT, UR5, 0x4, URZ ;  /* 0x0000000405057890 */ /* 0x000fe4000fffe0ff */
[----:B------:R-:W-:Y:S02]  /*0180*/  UIMAD UR22, UR20, 0x4, UR9 ;  /* 0x00000004141678a4 */ /* 0x000fe4000f8e0209 */
[----:B------:R-:W-:-:S02]  /*0190*/  UIMAD UR20, UR20, 0x4, UR10 ;  /* 0x00000004141478a4 */ /* 0x000fc4000f8e020a */
[----:B------:R-:W-:Y:S02]  /*01a0*/  UIMAD UR19, UR19, 0x4, UR10 ;  /* 0x00000004131378a4 */ /* 0x000fe4000f8e020a */
[----:B------:R-:W-:Y:S02]  /*01b0*/  UIMAD UR18, UR18, 0x4, UR10 ;  /* 0x00000004121278a4 */ /* 0x000fe4000f8e020a */
[----:B------:R-:W-:Y:S02]  /*01c0*/  UIMAD UR17, UR17, 0x4, UR10 ;  /* 0x00000004111178a4 */ /* 0x000fe4000f8e020a */
[----:B------:R-:W-:Y:S02]  /*01d0*/  UIMAD UR16, UR16, 0x4, UR10 ;  /* 0x00000004101078a4 */ /* 0x000fe4000f8e020a */
[----:B------:R-:W-:Y:S02]  /*01e0*/  UIMAD UR15, UR15, 0x4, UR10 ;  /* 0x000000040f0f78a4 */ /* 0x000fe4000f8e020a */
[----:B------:R-:W-:-:S02]  /*01f0*/  UIMAD UR14, UR14, 0x4, UR10 ;  /* 0x000000040e0e78a4 */ /* 0x000fc4000f8e020a */
[----:B------:R-:W-:Y:S02]  /*0200*/  UIMAD UR13, UR13, 0x4, UR10 ;  /* 0x000000040d0d78a4 */ /* 0x000fe4000f8e020a */
[----:B------:R-:W-:Y:S02]  /*0210*/  UIMAD UR12, UR12, 0x4, UR10 ;  /* 0x000000040c0c78a4 */ /* 0x000fe4000f8e020a */
[----:B------:R-:W-:Y:S01]  /*0220*/  UISETP.GE.AND UP1, UPT, UR5, UR4, UPT ;  /* 0x000000040500728c */ /* 0x000fe2000bf26270 */
[----:B0-----:R-:W-:-:S10]  /*0230*/  UMOV UR11, UR7 ;  /* 0x00000007000b7c82 */ /* 0x001fd40008000000 */
.L_x_0:
[----:B------:R-:W-:Y:S01]  /*0240*/  LDS R7, [UR13] ;  /* 0x0000000dff077984 */ /* 0x000fe20008000800 */
[----:B------:R-:W-:-:S03]  /*0250*/  UMOV UR4, URZ ;  /* 0x000000ff00047c82 */ /* 0x000fc60008000000 */
[----:B0-----:R-:W0:Y:S04]  /*0260*/  LDS R8, [UR12] ;  /* 0x0000000cff087984 */ /* 0x001e280008000800 */
[----:B------:R-:W1:Y:S04]  /*0270*/  LDS R6, [UR14] ;  /* 0x0000000eff067984 */ /* 0x000e680008000800 */
[----:B------:R-:W2:Y:S04]  /*0280*/  LDS R5, [UR18] ;  /* 0x00000012ff057984 */ /* 0x000ea80008000800 */
[----:B------:R-:W3:Y:S04]  /*0290*/  LDS R4, [UR20] ;  /* 0x00000014ff047984 */ /* 0x000ee80008000800 */
[----:B------:R-:W4:Y:S04]  /*02a0*/  LDS R3, [UR19] ;  /* 0x00000013ff037984 */ /* 0x000f280008000800 */
[----:B------:R-:W5:Y:S04]  /*02b0*/  LDS R2, [UR15] ;  /* 0x0000000fff027984 */ /* 0x000f680008000800 */
[----:B------:R-:W5:Y:S04]  /*02c0*/  LDS R18, [UR22] ;  /* 0x00000016ff127984 */ /* 0x000f680008000800 */
[----:B------:R-:W5:Y:S04]  /*02d0*/  LDS R1, [UR16] ;  /* 0x00000010ff017984 */ /* 0x000f680008000800 */
[----:B------:R-:W5:Y:S01]  /*02e0*/  LDS R0, [UR17] ;  /* 0x00000011ff007984 */ /* 0x000f620008000800 */
[----:B0-----:R-:W-:-:S04]  /*02f0*/  FADD.FTZ R7, R7, R8 ;  /* 0x0000000807077221 */ /* 0x001fc80000010000 */
[----:B-1----:R-:W-:-:S04]  /*0300*/  FADD.FTZ R6, R6, R7 ;  /* 0x0000000706067221 */ /* 0x002fc80000010000 */
[----:B--2---:R-:W-:-:S04]  /*0310*/  FADD.FTZ R5, R5, R6 ;  /* 0x0000000605057221 */ /* 0x004fc80000010000 */
[----:B---3--:R-:W-:-:S04]  /*0320*/  FADD.FTZ R4, R4, R5 ;  /* 0x0000000504047221 */ /* 0x008fc80000010000 */
[----:B----4-:R-:W-:-:S04]  /*0330*/  FADD.FTZ R3, R3, R4 ;  /* 0x0000000403037221 */ /* 0x010fc80000010000 */
[----:B-----5:R-:W-:Y:S01]  /*0340*/  FADD.FTZ R2, R2, R3 ;  /* 0x0000000302027221 */ /* 0x020fe20000010000 */
[----:B------:R-:W0:Y:S03]  /*0350*/  F2F.F64.F32 R18, R18 ;  /* 0x0000001200127310 */ /* 0x000e260000201800 */
[----:B------:R-:W-:-:S04]  /*0360*/  FADD.FTZ R1, R1, R2 ;  /* 0x0000000201017221 */ /* 0x000fc80000010000 */
[----:B------:R-:W-:Y:S01]  /*0370*/  FADD.FTZ R0, R0, R1 ;  /* 0x0000000100007221 */ /* 0x000fe20000010000 */
[----:B------:R-:W-:-:S03]  /*0380*/  HFMA2 R1, -RZ, RZ, 2.06640625, 0 ;  /* 0x40220000ff017431 */ /* 0x000fc600000001ff */
[----:B------:R1:W2:Y:S02]  /*0390*/  F2F.F64.F32 R10, R0 ;  /* 0x00000000000a7310 */ /* 0x0002a40000201800 */
[----:B01----:R-:W-:-:S07]  /*03a0*/  MOV R0, 0x3c0 ;  /* 0x000003c000007802 */ /* 0x003fce0000000f00 */
[----:B--2---:R-:W-:Y:S05]  /*03b0*/  CALL.REL.NOINC `($__internal_0_$__cuda_sm20_div_rn_f64_fast) ;  /* 0x0000001800707944 */ /* 0x004fea0003c00000 */
[----:B------:R-:W-:-:S06]  /*03c0*/  MOV R2, R0 ;  /* 0x0000000000027202 */ /* 0x000fcc0000000f00 */
[----:B------:R-:W-:Y:S01]  /*03d0*/  DADD R2, R18, R2 ;  /* 0x0000000012027229 */ /* 0x000fe20000000002 */
[----:B------:R-:W0:Y:S09]  /*03e0*/  LDS R18, [UR22+0x4] ;  /* 0x00000416ff127984 */ /* 0x000e320008000800 */
[----:B------:R-:W1:Y:S02]  /*03f0*/  F2F.F32.F64 R2, R2 ;  /* 0x0000000200027310 */ /* 0x000e640000301000 */
[----:B-1----:R-:W-:Y:S04]  /*0400*/  STS [UR22], R2 ;  /* 0x00000002ff007988 */ /* 0x002fe80008000816 */
[----:B------:R-:W-:Y:S04]  /*0410*/  LDS R10, [UR13+0x4] ;  /* 0x0000040dff0a7984 */ /* 0x000fe80008000800 */
[----:B------:R-:W1:Y:S04]  /*0420*/  LDS R11, [UR12+0x4] ;  /* 0x0000040cff0b7984 */ /* 0x000e680008000800 */
[----:B------:R-:W2:Y:S04]  /*0430*/  LDS R9, [UR14+0x4] ;  /* 0x0000040eff097984 */ /* 0x000ea80008000800 */
[----:B------:R-:W3:Y:S01]  /*0440*/  LDS R8, [UR18+0x4] ;  /* 0x00000412ff087984 */ /* 0x000ee20008000800 */
[----:B0-----:R-:W0:Y:S03]  /*0450*/  F2F.F64.F32 R18, R18 ;  /* 0x0000001200127310 */ /* 0x001e260000201800 */
[----:B------:R-:W4:Y:S04]  /*0460*/  LDS R7, [UR20+0x4] ;  /* 0x00000414ff077984 */ /* 0x000f280008000800 */
[----:B------:R-:W5:Y:S04]  /*0470*/  LDS R6, [UR19+0x4] ;  /* 0x00000413ff067984 */ /* 0x000f680008000800 */
[----:B------:R-:W0:Y:S04]  /*0480*/  LDS R5, [UR15+0x4] ;  /* 0x0000040fff057984 */ /* 0x000e280008000800 */
[----:B------:R-:W0:Y:S04]  /*0490*/  LDS R4, [UR16+0x4] ;  /* 0x00000410ff047984 */ /* 0x000e280008000800 */
[----:B------:R-:W0:Y:S01]  /*04a0*/  LDS R0, [UR17+0x4] ;  /* 0x00000411ff007984 */ /* 0x000e220008000800 */
[----:B-1----:R-:W-:-:S04]  /*04b0*/  FADD.FTZ R10, R10, R11 ;  /* 0x0000000b0a0a7221 */ /* 0x002fc80000010000 */
[----:B--2---:R-:W-:-:S04]  /*04c0*/  FADD.FTZ R9, R9, R10 ;  /* 0x0000000a09097221 */ /* 0x004fc80000010000 */
[----:B---3--:R-:W-:-:S04]  /*04d0*/  FADD.FTZ R8, R8, R9 ;  /* 0x0000000908087221 */ /* 0x008fc80000010000 */
[----:B----4-:R-:W-:-:S04]  /*04e0*/  FADD.FTZ R7, R7, R8 ;  /* 0x0000000807077221 */ /* 0x010fc80000010000 */
[----:B-----5:R-:W-:-:S04]  /*04f0*/  FADD.FTZ R6, R6, R7 ;  /* 0x0000000706067221 */ /* 0x020fc80000010000 */
[----:B0-----:R-:W-:-:S04]  /*0500*/  FADD.FTZ R5, R5, R6 ;  /* 0x0000000605057221 */ /* 0x001fc80000010000 */
[----:B------:R-:W-:-:S04]  /*0510*/  FADD.FTZ R5, R4, R5 ;  /* 0x0000000504057221 */ /* 0x000fc80000010000 */
[----:B------:R-:W-:-:S04]  /*0520*/  FADD.FTZ R0, R0, R5 ;  /* 0x0000000500007221 */ /* 0x000fc80000010000 */
[----:B------:R0:W1:Y:S02]  /*0530*/  F2F.F64.F32 R10, R0 ;  /* 0x00000000000a7310 */ /* 0x0000640000201800 */
[----:B0-----:R-:W-:-:S07]  /*0540*/  MOV R0, 0x560 ;  /* 0x0000056000007802 */ /* 0x001fce0000000f00 */
[----:B-1----:R-:W-:Y:S05]  /*0550*/  CALL.REL.NOINC `($__internal_0_$__cuda_sm20_div_rn_f64_fast) ;  /* 0x0000001800087944 */ /* 0x002fea0003c00000 */
[----:B------:R-:W-:-:S06]  /*0560*/  MOV R2, R0 ;  /* 0x0000000000027202 */ /* 0x000fcc0000000f00 */
[----:B------:R-:W-:-:S10]  /*0570*/  DADD R18, R2, R18 ;  /* 0x0000000002127229 */ /* 0x000fd40000000012 */
[----:B------:R-:W0:Y:S02]  /*0580*/  F2F.F32.F64 R18, R18 ;  /* 0x0000001200127310 */ /* 0x000e240000301000 */
[----:B0-----:R-:W-:Y:S04]  /*0590*/  STS [UR22+0x4], R18 ;  /* 0x00000412ff007988 */ /* 0x001fe80008000816 */
[----:B------:R-:W-:Y:S04]  /*05a0*/  LDS R8, [UR13+0x8] ;  /* 0x0000080dff087984 */ /* 0x000fe80008000800 */
[----:B------:R-:W0:Y:S04]  /*05b0*/  LDS R9, [UR12+0x8] ;  /* 0x0000080cff097984 */ /* 0x000e280008000800 */
[----:B------:R-:W1:Y:S04]  /*05c0*/  LDS R7, [UR14+0x8] ;  /* 0x0000080eff077984 */ /* 0x000e680008000800 */
[----:B------:R-:W2:Y:S04]  /*05d0*/  LDS R6, [UR18+0x8] ;  /* 0x00000812ff067984 */ /* 0x000ea80008000800 */
[----:B------:R-:W3:Y:S04]  /*05e0*/  LDS R5, [UR20+0x8] ;  /* 0x00000814ff057984 */ /* 0x000ee80008000800 */
[----:B------:R-:W4:Y:S04]  /*05f0*/  LDS R4, [UR19+0x8] ;  /* 0x00000813ff047984 */ /* 0x000f280008000800 */
[----:B------:R-:W5:Y:S04]  /*0600*/  LDS R3, [UR15+0x8] ;  /* 0x0000080fff037984 */ /* 0x000f680008000800 */
[----:B------:R-:W5:Y:S04]  /*0610*/  LDS R18, [UR22+0x8] ;  /* 0x00000816ff127984 */ /* 0x000f680008000800 */
[----:B------:R-:W5:Y:S04]  /*0620*/  LDS R2, [UR16+0x8] ;  /* 0x00000810ff027984 */ /* 0x000f680008000800 */
[----:B------:R-:W5:Y:S01]  /*0630*/  LDS R0, [UR17+0x8] ;  /* 0x00000811ff007984 */ /* 0x000f620008000800 */
        /* <DEDUP_REMOVED lines=8> */
[----:B------:R-:W-:-:S04]  /*06c0*/  FADD.FTZ R0, R0, R3 ;  /* 0x0000000300007221 */ /* 0x000fc80000010000 */
[----:B------:R1:W2:Y:S02]  /*06d0*/  F2F.F64.F32 R10, R0 ;  /* 0x00000000000a7310 */ /* 0x0002a40000201800 */
[----:B01----:R-:W-:-:S07]  /*06e0*/  MOV R0, 0x700 ;  /* 0x0000070000007802 */ /* 0x003fce0000000f00 */
[----:B--2---:R-:W-:Y:S05]  /*06f0*/  CALL.REL.NOINC `($__internal_0_$__cuda_sm20_div_rn_f64_fast) ;  /* 0x0000001400a07944 */ /* 0x004fea0003c00000 */
        /* <DEDUP_REMOVED lines=338> */
[----:B------:R-:W-:Y:S01]  /*1c20*/  MOV R1, R3 ;  /* 0x0000000300017202 */ /* 0x000fe20000000f00 */
[----:B------:R-:W-:Y:S02]  /*1c30*/  UIADD3 UR11, UPT, UPT, UR11, 0x4, URZ ;  /* 0x000000040b0b7890 */ /* 0x000fe4000fffe0ff */
[----:B------:R-:W-:Y:S02]  /*1c40*/  UIADD3 UR12, UPT, UPT, UR12, 0x10, URZ ;  /* 0x000000100c0c7890 */ /* 0x000fe4000fffe0ff */
[----:B------:R-:W-:Y:S01]  /*1c50*/  UISETP.GE.AND UP0, UPT, UR11, UR6, UPT ;  /* 0x000000060b00728c */ /* 0x000fe2000bf06270 */
[----:B------:R-:W-:Y:S01]  /*1c60*/  DADD R18, R0, R18 ;  /* 0x0000000000127229 */ /* 0x000fe20000000012 */
[----:B------:R-:W-:Y:S02]  /*1c70*/  UIADD3 UR15, UPT, UPT, UR15, 0x10, URZ ;  /* 0x000000100f0f7890 */ /* 0x000fe4000fffe0ff */
[----:B------:R-:W-:Y:S02]  /*1c80*/  UIADD3 UR18, UPT, UPT, UR18, 0x10, URZ ;  /* 0x0000001012127890 */ /* 0x000fe4000fffe0ff */
[----:B------:R-:W-:-:S02]  /*1c90*/  UIADD3 UR14, UPT, UPT, UR14, 0x10, URZ ;  /* 0x000000100e0e7890 */ /* 0x000fc4000fffe0ff */
[----:B------:R-:W-:Y:S02]  /*1ca0*/  UIADD3 UR17, UPT, UPT, UR17, 0x10, URZ ;  /* 0x0000001011117890 */ /* 0x000fe4000fffe0ff */
[----:B------:R-:W-:Y:S01]  /*1cb0*/  UIADD3 UR19, UPT, UPT, UR19, 0x10, URZ ;  /* 0x0000001013137890 */ /* 0x000fe2000fffe0ff */
[----:B------:R-:W0:Y:S01]  /*1cc0*/  F2F.F32.F64 R18, R18 ;  /* 0x0000001200127310 */ /* 0x000e220000301000 */
[----:B------:R-:W-:Y:S02]  /*1cd0*/  UIADD3 UR13, UPT, UPT, UR13, 0x10, URZ ;  /* 0x000000100d0d7890 */ /* 0x000fe4000fffe0ff */
[----:B------:R-:W-:Y:S02]  /*1ce0*/  UIADD3 UR16, UPT, UPT, UR16, 0x10, URZ ;  /* 0x0000001010107890 */ /* 0x000fe4000fffe0ff */
[----:B------:R-:W-:Y:S01]  /*1cf0*/  UIADD3 UR20, UPT, UPT, UR20, 0x10, URZ ;  /* 0x0000001014147890 */ /* 0x000fe2000fffe0ff */
[----:B0-----:R0:W-:Y:S01]  /*1d00*/  STS [UR22+0x18c], R18 ;  /* 0x00018c12ff007988 */ /* 0x0011e20008000816 */
[----:B------:R-:W-:Y:S01]  /*1d10*/  UIADD3 UR22, UPT, UPT, UR22, 0x10, URZ ;  /* 0x0000001016167890 */ /* 0x000fe2000fffe0ff */
[----:B------:R-:W-:Y:S11]  /*1d20*/  BRA.U !UP0, `(.L_x_0) ;  /* 0xffffffe508447547 */ /* 0x000ff6000b83ffff */
[----:B------:R-:W-:Y:S02]  /*1d30*/  UIADD3 UR23, UPT, UPT, UR23, 0x80, URZ ;  /* 0x0000008017177890 */ /* 0x000fe4000fffe0ff */
[----:B------:R-:W-:Y:S02]  /*1d40*/  UIADD3 UR24, UPT, UPT, UR24, 0x80, URZ ;  /* 0x0000008018187890 */ /* 0x000fe4000fffe0ff */
[----:B------:R-:W-:Y:S01]  /*1d50*/  UIADD3 UR21, UPT, UPT, UR21, 0x80, URZ ;  /* 0x0000008015157890 */ /* 0x000fe2000fffe0ff */
[----:B------:R-:W-:Y:S11]  /*1d60*/  BRA.U !UP1, `(.L_x_1) ;  /* 0xffffffe109dc7547 */ /* 0x000ff6000b83ffff */
[----:B------:R-:W-:Y:S05]  /*1d70*/  EXIT ;  /* 0x000000000000794d */ /* 0x000fea0003800000 */
        .weak           $__internal_0_$__cuda_sm20_div_rn_f64_fast
        .type           $__internal_0_$__cuda_sm20_div_rn_f64_fast,@function
        .size           $__internal_0_$__cuda_sm20_div_rn_f64_fast,($__internal_1_$__cuda_sm20_div_rn_f64_full - $__internal_0_$__cuda_sm20_div_rn_f64_fast)
$__internal_0_$__cuda_sm20_div_rn_f64_fast:
[----:B------:R-:W0:Y:S01]  /*1d80*/  MUFU.RCP64H R5, R1 ;  /* 0x0000000100057308 */ /* 0x000e220000001800 */
[----:B------:R-:W-:Y:S01]  /*1d90*/  HFMA2 R4, -RZ, RZ, 0, 5.9604644775390625e-08 ;  /* 0x00000001ff047431 */ /* 0x000fe200000001ff */
[----:B------:R-:W-:Y:S02]  /*1da0*/  MOV R2, R0 ;  /* 0x0000000000027202 */ /* 0x000fe40000000f00 */
[----:B------:R-:W-:Y:S02]  /*1db0*/  MOV R0, UR4 ;  /* 0x0000000400007c02 */ /* 0x000fe40008000f00 */
[----:B------:R-:W-:-:S04]  /*1dc0*/  FSETP.GEU.AND P1, PT, |R11|, 6.5827683646048100446e-37, PT ;  /* 0x036000000b00780b */ /* 0x000fc80003f2e200 */
[----:B0-----:R-:W-:-:S08]  /*1dd0*/  DFMA R6, -R0, R4, 1 ;  /* 0x3ff000000006742b */ /* 0x001fd00000000104 */
[----:B------:R-:W-:-:S08]  /*1de0*/  DFMA R6, R6, R6, R6 ;  /* 0x000000060606722b */ /* 0x000fd00000000006 */
[----:B------:R-:W-:-:S08]  /*1df0*/  DFMA R6, R4, R6, R4 ;  /* 0x000000060406722b */ /* 0x000fd00000000004 */
[----:B------:R-:W-:-:S08]  /*1e00*/  DFMA R4, -R0, R6, 1 ;  /* 0x3ff000000004742b */ /* 0x000fd00000000106 */
[----:B------:R-:W-:-:S08]  /*1e10*/  DFMA R4, R6, R4, R6 ;  /* 0x000000040604722b */ /* 0x000fd00000000006 */
[----:B------:R-:W-:-:S08]  /*1e20*/  DMUL R6, R10, R4 ;  /* 0x000000040a067228 */ /* 0x000fd00000000000 */
[----:B------:R-:W-:-:S08]  /*1e30*/  DFMA R8, -R0, R6, R10 ;  /* 0x000000060008722b */ /* 0x000fd0000000010a */
[----:B------:R-:W-:-:S10]  /*1e40*/  DFMA R4, R4, R8, R6 ;  /* 0x000000080404722b */ /* 0x000fd40000000006 */
[----:B------:R-:W-:-:S05]  /*1e50*/  FFMA R0, R1, RZ, R5 ;  /* 0x000000ff01007223 */ /* 0x000fca0000000005 */
[----:B------:R-:W-:-:S13]  /*1e60*/  FSETP.GT.AND P0, PT, |R0|, 1.469367938527859385e-39, PT ;  /* 0x001000000000780b */ /* 0x000fda0003f04200 */
[----:B------:R-:W-:Y:S05]  /*1e70*/  @P0 BRA P1, `(.L_x_2) ;  /* 0x00000000000c0947 */ /* 0x000fea0000800000 */
[----:B------:R-:W-:-:S07]  /*1e80*/  MOV R0, 0x1ea0 ;  /* 0x00001ea000007802 */ /* 0x000fce0000000f00 */
[----:B------:R-:W-:Y:S05]  /*1e90*/  CALL.REL.NOINC `($__internal_1_$__cuda_sm20_div_rn_f64_full) ;  /* 0x0000000000187944 */ /* 0x000fea0003c00000 */
[----:B------:R-:W-:-:S07]  /*1ea0*/  MOV R5, R3 ;  /* 0x0000000300057202 */ /* 0x000fce0000000f00 */
.L_x_2:
[----:B------:R-:W-:Y:S02]  /*1eb0*/  MOV R0, R4 ;  /* 0x0000000400007202 */ /* 0x000fe40000000f00 */
[----:B------:R-:W-:Y:S02]  /*1ec0*/  MOV R3, R5 ;  /* 0x0000000500037202 */ /* 0x000fe40000000f00 */
[----:B------:R-:W-:Y:S02]  /*1ed0*/  MOV R4, R2 ;  /* 0x0000000200047202 */ /* 0x000fe40000000f00 */
[----:B------:R-:W-:-:S04]  /*1ee0*/  MOV R5, 0x0 ;  /* 0x0000000000057802 */ /* 0x000fc80000000f00 */
[----:B------:R-:W-:Y:S05]  /*1ef0*/  RET.REL.NODEC R4 `(doit) ;  /* 0xffffffe004407950 */ /* 0x000fea0003c3ffff */
        .weak           $__internal_1_$__cuda_sm20_div_rn_f64_full
        .type           $__internal_1_$__cuda_sm20_div_rn_f64_full,@function
        .size           $__internal_1_$__cuda_sm20_div_rn_f64_full,(.L_x_9 - $__internal_1_$__cuda_sm20_div_rn_f64_full)
$__internal_1_$__cuda_sm20_div_rn_f64_full:
[C---:B------:R-:W-:Y:S02]  /*1f00*/  FSETP.GEU.AND P0, PT, |R1|.reuse, 1.469367938527859385e-39, PT ;  /* 0x001000000100780b */ /* 0x040fe40003f0e200 */
[----:B------:R-:W-:Y:S02]  /*1f10*/  MOV R14, UR4 ;  /* 0x00000004000e7c02 */ /* 0x000fe40008000f00 */
[----:B------:R-:W-:Y:S02]  /*1f20*/  MOV R15, R1 ;  /* 0x00000001000f7202 */ /* 0x000fe40000000f00 */
[----:B------:R-:W-:Y:S02]  /*1f30*/  LOP3.LUT R3, R1, 0x800fffff, RZ, 0xc0, !PT ;  /* 0x800fffff01037812 */ /* 0x000fe400078ec0ff */
[----:B------:R-:W-:Y:S02]  /*1f40*/  MOV R12, UR4 ;  /* 0x00000004000c7c02 */ /* 0x000fe40008000f00 */
[----:B------:R-:W-:-:S02]  /*1f50*/  LOP3.LUT R13, R3, 0x3ff00000, RZ, 0xfc, !PT ;  /* 0x3ff00000030d7812 */ /* 0x000fc400078efcff */
[----:B------:R-:W-:Y:S01]  /*1f60*/  MOV R4, 0x1 ;  /* 0x0000000100047802 */ /* 0x000fe20000000f00 */
[----:B------:R-:W-:Y:S01]  /*1f70*/  @!P0 DMUL R12, R14, 8.98846567431157953865e+307 ;  /* 0x7fe000000e0c8828 */ /* 0x000fe20000000000 */
[----:B------:R-:W-:Y:S02]  /*1f80*/  MOV R21, R11 ;  /* 0x0000000b00157202 */ /* 0x000fe40000000f00 */
[----:B------:R-:W-:Y:S02]  /*1f90*/  LOP3.LUT R7, R1, 0x7ff00000, RZ, 0xc0, !PT ;  /* 0x7ff0000001077812 */ /* 0x000fe400078ec0ff */
[----:B------:R-:W-:Y:S01]  /*1fa0*/  LOP3.LUT R3, R21, 0x7ff00000, RZ, 0xc0, !PT ;  /* 0x7ff0000015037812 */ /* 0x000fe200078ec0ff */
[----:B------:R-:W0:Y:S01]  /*1fb0*/  MUFU.RCP64H R5, R13 ;  /* 0x0000000d00057308 */ /* 0x000e220000001800 */
[----:B------:R-:W-:Y:S02]  /*1fc0*/  MOV R20, R10 ;  /* 0x0000000a00147202 */ /* 0x000fe40000000f00 */
[----:B------:R-:W-:-:S02]  /*1fd0*/  ISETP.GE.U32.AND P1, PT, R3, R7, PT ;  /* 0x000000070300720c */ /* 0x000fc40003f26070 */
[----:B------:R-:W-:Y:S01]  /*1fe0*/  MOV R6, R3 ;  /* 0x0000000300067202 */ /* 0x000fe20000000f00 */
[----:B0-----:R-:W-:-:S08]  /*1ff0*/  DFMA R8, R4, -R12, 1 ;  /* 0x3ff000000408742b */ /* 0x001fd0000000080c */
[----:B------:R-:W-:-:S08]  /*2000*/  DFMA R8, R8, R8, R8 ;  /* 0x000000080808722b */ /* 0x000fd00000000008 */
[----:B------:R-:W-:Y:S01]  /*2010*/  DFMA R8, R4, R8, R4 ;  /* 0x000000080408722b */ /* 0x000fe20000000004 */
[----:B------:R-:W-:Y:S01]  /*2020*/  HFMA2 R4, -RZ, RZ, 0.0045166015625, 0 ;  /* 0x1ca00000ff047431 */ /* 0x000fe200000001ff */
[----:B------:R-:W-:-:S06]  /*2030*/  MOV R5, R11 ;  /* 0x0000000b00057202 */ /* 0x000fcc0000000f00 */
[----:B------:R-:W-:Y:S01]  /*2040*/  DFMA R22, R8, -R12, 1 ;  /* 0x3ff000000816742b */ /* 0x000fe2000000080c */
[----:B------:R-:W-:Y:S02]  /*2050*/  SEL R16, R4, 0x63400000, !P1 ;  /* 0x6340000004107807 */ /* 0x000fe40004800000 */
[----:B------:R-:W-:-:S05]  /*2060*/  FSETP.GEU.AND P1, PT, |R21|, 1.469367938527859385e-39, PT ;  /* 0x001000001500780b */ /* 0x000fca0003f2e200 */
[----:B------:R-:W-:Y:S01]  /*2070*/  DFMA R22, R8, R22, R8 ;  /* 0x000000160816722b */ /* 0x000fe20000000008 */
[----:B------:R-:W-:Y:S02]  /*2080*/  LOP3.LUT R17, R16, 0x800fffff, R21, 0xf8, !PT ;  /* 0x800fffff10117812 */ /* 0x000fe400078ef815 */
[----:B------:R-:W-:-:S05]  /*2090*/  MOV R16, R20 ;  /* 0x0000001400107202 */ /* 0x000fca0000000f00 */
[----:B------:R-:W-:Y:S05]  /*20a0*/  @P1 BRA `(.L_x_3) ;  /* 0x0000000000201947 */ /* 0x000fea0003800000 */
[----:B------:R-:W-:Y:S02]  /*20b0*/  LOP3.LUT R6, R15, 0x7ff00000, RZ, 0xc0, !PT ;  /* 0x7ff000000f067812 */ /* 0x000fe400078ec0ff */
[----:B------:R-:W-:Y:S02]  /*20c0*/  MOV R8, RZ ;  /* 0x000000ff00087202 */ /* 0x000fe40000000f00 */
[----:B------:R-:W-:-:S04]  /*20d0*/  ISETP.GE.U32.AND P1, PT, R3, R6, PT ;  /* 0x000000060300720c */ /* 0x000fc80003f26070 */
[----:B------:R-:W-:-:S04]  /*20e0*/  SEL R6, R4, 0x63400000, !P1 ;  /* 0x6340000004067807 */ /* 0x000fc80004800000 */
[----:B------:R-:W-:-:S04]  /*20f0*/  LOP3.LUT R6, R6, 0x80000000, R5, 0xf8, !PT ;  /* 0x8000000006067812 */ /* 0x000fc800078ef805 */
[----:B------:R-:W-:-:S06]  /*2100*/  LOP3.LUT R9, R6, 0x100000, RZ, 0xfc, !PT ;  /* 0x0010000006097812 */ /* 0x000fcc00078efcff */
[----:B------:R-:W-:-:S10]  /*2110*/  DFMA R16, R16, 2, -R8 ;  /* 0x400000001010782b */ /* 0x000fd40000000808 */
[----:B------:R-:W-:-:S07]  /*2120*/  LOP3.LUT R6, R17, 0x7ff00000, RZ, 0xc0, !PT ;  /* 0x7ff0000011067812 */ /* 0x000fce00078ec0ff */
.L_x_3:
[----:B------:R-:W-:Y:S01]  /*2130*/  IADD3 R8, PT, PT, R6, -0x1, RZ ;  /* 0xffffffff06087810 */ /* 0x000fe20007ffe0ff */
[----:B------:R-:W-:Y:S01]  /*2140*/  DMUL R24, R22, R16 ;  /* 0x0000001016187228 */ /* 0x000fe20000000000 */
[----:B------:R-:W-:Y:S02]  /*2150*/  @!P0 LOP3.LUT R7, R13, 0x7ff00000, RZ, 0xc0, !PT ;  /* 0x7ff000000d078812 */ /* 0x000fe400078ec0ff */
[----:B------:R-:W-:Y:S02]  /*2160*/  ISETP.GT.U32.AND P0, PT, R8, 0x7feffffe, PT ;  /* 0x7feffffe0800780c */ /* 0x000fe40003f04070 */
[----:B------:R-:W-:-:S03]  /*2170*/  IADD3 R8, PT, PT, R7, -0x1, RZ ;  /* 0xffffffff07087810 */ /* 0x000fc60007ffe0ff */
[----:B------:R-:W-:Y:S01]  /*2180*/  DFMA R26, R24, -R12, R16 ;  /* 0x8000000c181a722b */ /* 0x000fe20000000010 */
[----:B------:R-:W-:-:S07]  /*2190*/  ISETP.GT.U32.OR P0, PT, R8, 0x7feffffe, P0 ;  /* 0x7feffffe0800780c */ /* 0x000fce0000704470 */
[----:B------:R-:W-:-:S06]  /*21a0*/  DFMA R8, R22, R26, R24 ;  /* 0x0000001a1608722b */ /* 0x000fcc0000000018 */
[----:B------:R-:W-:Y:S05]  /*21b0*/  @P0 BRA `(.L_x_4) ;  /* 0x0000000000740947 */ /* 0x000fea0003800000 */
[----:B------:R-:W-:-:S04]  /*21c0*/  LOP3.LUT R6, R15, 0x7ff00000, RZ, 0xc0, !PT ;  /* 0x7ff000000f067812 */ /* 0x000fc800078ec0ff */
[CC--:B------:R-:W-:Y:S02]  /*21d0*/  VIADDMNMX R5, R3.reuse, -R6.reuse, 0xb9600000, !PT ;  /* 0xb960000003057446 */ /* 0x0c0fe40007800906 */
[----:B------:R-:W-:Y:S02]  /*21e0*/  ISETP.GE.U32.AND P0, PT, R3, R6, PT ;  /* 0x000000060300720c */ /* 0x000fe40003f06070 */
[----:B------:R-:W-:Y:S02]  /*21f0*/  VIMNMX R5, PT, PT, R5, 0x46a00000, PT ;  /* 0x46a0000005057848 */ /* 0x000fe40003fe0100 */
[----:B------:R-:W-:Y:S02]  /*2200*/  SEL R4, R4, 0x63400000, !P0 ;  /* 0x6340000004047807 */ /* 0x000fe40004000000 */
[----:B------:R-:W-:Y:S02]  /*2210*/  MOV R6, RZ ;  /* 0x000000ff00067202 */ /* 0x000fe40000000f00 */
[----:B------:R-:W-:-:S04]  /*2220*/  IADD3 R4, PT, PT, -R4, R5, RZ ;  /* 0x0000000504047210 */ /* 0x000fc80007ffe1ff */
[----:B------:R-:W-:-:S06]  /*2230*/  IADD3 R7, PT, PT, R4, 0x7fe00000, RZ ;  /* 0x7fe0000004077810 */ /* 0x000fcc0007ffe0ff */
[----:B------:R-:W-:-:S10]  /*2240*/  DMUL R10, R8, R6 ;  /* 0x00000006080a7228 */ /* 0x000fd40000000000 */
[----:B------:R-:W-:-:S13]  /*2250*/  FSETP.GTU.AND P0, PT, |R11|, 1.469367938527859385e-39, PT ;  /* 0x001000000b00780b */ /* 0x000fda0003f0c200 */
[----:B------:R-:W-:Y:S05]  /*2260*/  @P0 BRA `(.L_x_5) ;  /* 0x0000000000a00947 */ /* 0x000fea0003800000 */
[----:B------:R-:W-:-:S06]  /*2270*/  DFMA R12, R8, -R12, R16 ;  /* 0x8000000c080c722b */ /* 0x000fcc0000000010 */
[----:B------:R-:W-:-:S04]  /*2280*/  MOV R12, RZ ;  /* 0x000000ff000c7202 */ /* 0x000fc80000000f00 */
[C---:B------:R-:W-:Y:S02]  /*2290*/  FSETP.NEU.AND P0, PT, R13.reuse, RZ, PT ;  /* 0x000000ff0d00720b */ /* 0x040fe40003f0d000 */
[----:B------:R-:W-:-:S04]  /*22a0*/  LOP3.LUT R3, R13, 0x80000000, R15, 0x48, !PT ;  /* 0x800000000d037812 */ /* 0x000fc800078e480f */
[----:B------:R-:W-:-:S07]  /*22b0*/  LOP3.LUT R13, R3, R7, RZ, 0xfc, !PT ;  /* 0x00000007030d7212 */ /* 0x000fce00078efcff */
[----:B------:R-:W-:Y:S05]  /*22c0*/  @!P0 BRA `(.L_x_5) ;  /* 0x0000000000888947 */ /* 0x000fea0003800000 */
[C---:B------:R-:W-:Y:S02]  /*22d0*/  IADD3 R7, PT, PT, -R4.reuse, RZ, RZ ;  /* 0x000000ff04077210 */ /* 0x040fe40007ffe1ff */
[----:B------:R-:W-:Y:S02]  /*22e0*/  MOV R6, RZ ;  /* 0x000000ff00067202 */ /* 0x000fe40000000f00 */
[----:B------:R-:W-:-:S04]  /*22f0*/  IADD3 R4, PT, PT, -R4, -0x43300000, RZ ;  /* 0xbcd0000004047810 */ /* 0x000fc80007ffe1ff */
[----:B------:R-:W-:Y:S02]  /*2300*/  DFMA R6, R10, -R6, R8 ;  /* 0x800000060a06722b */ /* 0x000fe40000000008 */
[----:B------:R-:W-:-:S08]  /*2310*/  DMUL.RP R8, R8, R12 ;  /* 0x0000000c08087228 */ /* 0x000fd00000008000 */
[----:B------:R-:W-:Y:S02]  /*2320*/  FSETP.NEU.AND P0, PT, |R7|, R4, PT ;  /* 0x000000040700720b */ /* 0x000fe40003f0d200 */
[----:B------:R-:W-:Y:S02]  /*2330*/  LOP3.LUT R3, R9, R3, RZ, 0x3c, !PT ;  /* 0x0000000309037212 */ /* 0x000fe400078e3cff */
[----:B------:R-:W-:Y:S02]  /*2340*/  FSEL R4, R8, R10, !P0 ;  /* 0x0000000a08047208 */ /* 0x000fe40004000000 */
[----:B------:R-:W-:Y:S02]  /*2350*/  FSEL R5, R3, R11, !P0 ;  /* 0x0000000b03057208 */ /* 0x000fe40004000000 */
[----:B------:R-:W-:Y:S02]  /*2360*/  MOV R10, R4 ;  /* 0x00000004000a7202 */ /* 0x000fe40000000f00 */
[----:B------:R-:W-:Y:S01]  /*2370*/  MOV R11, R5 ;  /* 0x00000005000b7202 */ /* 0x000fe20000000f00 */
[----:B------:R-:W-:Y:S06]  /*2380*/  BRA `(.L_x_5) ;  /* 0x0000000000587947 */ /* 0x000fec0003800000 */
.L_x_4:
[----:B------:R-:W-:-:S14]  /*2390*/  DSETP.NAN.AND P0, PT, R20, R20, PT ;  /* 0x000000141400722a */ /* 0x000fdc0003f08000 */
[----:B------:R-:W-:Y:S05]  /*23a0*/  @P0 BRA `(.L_x_6) ;  /* 0x00000000004c0947 */ /* 0x000fea0003800000 */
[----:B------:R-:W-:-:S14]  /*23b0*/  DSETP.NAN.AND P0, PT, R14, R14, PT ;  /* 0x0000000e0e00722a */ /* 0x000fdc0003f08000 */
[----:B------:R-:W-:Y:S05]  /*23c0*/  @P0 BRA `(.L_x_7) ;  /* 0x0000000000340947 */ /* 0x000fea0003800000 */
[----:B------:R-:W-:Y:S02]  /*23d0*/  ISETP.NE.AND P0, PT, R6, R7, PT ;  /* 0x000000070600720c */ /* 0x000fe40003f05270 */
[----:B------:R-:W-:Y:S02]  /*23e0*/  MOV R10, 0x0 ;  /* 0x00000000000a7802 */ /* 0x000fe40000000f00 */
[----:B------:R-:W-:-:S09]  /*23f0*/  MOV R11, 0xfff80000 ;  /* 0xfff80000000b7802 */ /* 0x000fd20000000f00 */
[----:B------:R-:W-:Y:S05]  /*2400*/  @!P0 BRA `(.L_x_5) ;  /* 0x0000000000388947 */ /* 0x000fea0003800000 */
[----:B------:R-:W-:Y:S02]  /*2410*/  ISETP.NE.AND P0, PT, R6, 0x7ff00000, PT ;  /* 0x7ff000000600780c */ /* 0x000fe40003f05270 */
[----:B------:R-:W-:Y:S02]  /*2420*/  LOP3.LUT R5, R5, 0x80000000, R15, 0x48, !PT ;  /* 0x8000000005057812 */ /* 0x000fe400078e480f */
[----:B------:R-:W-:-:S13]  /*2430*/  ISETP.EQ.OR P0, PT, R7, RZ, !P0 ;  /* 0x000000ff0700720c */ /* 0x000fda0004702670 */
[----:B------:R-:W-:Y:S02]  /*2440*/  @P0 LOP3.LUT R3, R5, 0x7ff00000, RZ, 0xfc, !PT ;  /* 0x7ff0000005030812 */ /* 0x000fe400078efcff */
[----:B------:R-:W-:Y:S02]  /*2450*/  @!P0 MOV R10, RZ ;  /* 0x000000ff000a8202 */ /* 0x000fe40000000f00 */
[----:B------:R-:W-:Y:S02]  /*2460*/  @!P0 MOV R11, R5 ;  /* 0x00000005000b8202 */ /* 0x000fe40000000f00 */
[----:B------:R-:W-:Y:S02]  /*2470*/  @P0 MOV R10, RZ ;  /* 0x000000ff000a0202 */ /* 0x000fe40000000f00 */
[----:B------:R-:W-:Y:S01]  /*2480*/  @P0 MOV R11, R3 ;  /* 0x00000003000b0202 */ /* 0x000fe20000000f00 */
[----:B------:R-:W-:Y:S06]  /*2490*/  BRA `(.L_x_5) ;  /* 0x0000000000147947 */ /* 0x000fec0003800000 */
.L_x_7:
[----:B------:R-:W-:Y:S02]  /*24a0*/  LOP3.LUT R3, R15, 0x80000, RZ, 0xfc, !PT ;  /* 0x000800000f037812 */ /* 0x000fe400078efcff */
[----:B------:R-:W-:Y:S02]  /*24b0*/  MOV R10, R14 ;  /* 0x0000000e000a7202 */ /* 0x000fe40000000f00 */
[----:B------:R-:W-:Y:S01]  /*24c0*/  MOV R11, R3 ;  /* 0x00000003000b7202 */ /* 0x000fe20000000f00 */
[----:B------:R-:W-:Y:S06]  /*24d0*/  BRA `(.L_x_5) ;  /* 0x0000000000047947 */ /* 0x000fec0003800000 */
.L_x_6:
[----:B------:R-:W-:-:S07]  /*24e0*/  LOP3.LUT R11, R5, 0x80000, RZ, 0xfc, !PT ;  /* 0x00080000050b7812 */ /* 0x000fce00078efcff */
.L_x_5:
[----:B------:R-:W-:Y:S02]  /*24f0*/  MOV R6, R0 ;  /* 0x0000000000067202 */ /* 0x000fe40000000f00 */
[----:B------:R-:W-:Y:S02]  /*2500*/  MOV R7, 0x0 ;  /* 0x0000000000077802 */ /* 0x000fe40000000f00 */
[----:B------:R-:W-:Y:S02]  /*2510*/  MOV R4, R10 ;  /* 0x0000000a00047202 */ /* 0x000fe40000000f00 */
[----:B------:R-:W-:Y:S01]  /*2520*/  MOV R3, R11 ;  /* 0x0000000b00037202 */ /* 0x000fe20000000f00 */
[----:B------:R-:W-:Y:S06]  /*2530*/  RET.REL.NODEC R6 `(doit) ;  /* 0xffffffd806b07950 */ /* 0x000fec0003c3ffff */
.L_x_8:
[----:B------:R-:W-:-:S00]  /*2540*/  BRA `(.L_x_8) ;  /* 0xfffffffc00fc7947 */ /* 0x000fc0000383ffff */
[----:B------:R-:W-:-:S00]  /*2550*/  NOP ;  /* 0x0000000000007918 */ /* 0x000fc00000000000 */
        /* <DEDUP_REMOVED lines=10> */
.L_x_9:


//--------------------- .nv.shared.doit           --------------------------
	.section	.nv.shared.doit,"aw",@nobits
	.sectionflags	@""
	.align	4
.nv.shared.doit:
	.zero		9216


//--------------------- .nv.shared.reserved.0     --------------------------
	.section	.nv.shared.reserved.0,"aw",@nobits
	.weak		__nv_reservedSMEM_offset_0_alias
	.size		__nv_reservedSMEM_offset_0_alias, 0, 64
	.other		__nv_reservedSMEM_offset_0_alias,@"STO_CUDA_RESERVED_SHARED STV_DEFAULT"
__nv_reservedSMEM_offset_0_alias:
	.zero		0
	.zero		64


//--------------------- .nv.constant0.doit        --------------------------
	.section	.nv.constant0.doit,"a",@progbits
	.sectionflags	@""
	.align	4
.nv.constant0.doit:
	.zero		896


//--------------------- SYMBOLS --------------------------

	.type		.nv.reservedSmem.offset0,@object
	.size		.nv.reservedSmem.offset0,0x4
	.type		.nv.reservedSmem.cap,@object
	.size		.nv.reservedSmem.cap,0x4
